//
// Generated by NVIDIA NVVM Compiler
//
// Compiler Build ID: CL-36424714
// Cuda compilation tools, release 13.0, V13.0.88
// Based on NVVM 20.0.0
//

.version 9.0
.target sm_100
.address_size 64

	// .globl	_Z10checkIndexv
.extern .func  (.param .b32 func_retval0) vprintf
(
	.param .b64 vprintf_param_0,
	.param .b64 vprintf_param_1
)
;
.global .align 1 .b8 $str[86] = {116, 104, 114, 101, 97, 100, 73, 100, 120, 58, 32, 40, 37, 100, 32, 37, 100, 32, 37, 100, 41, 32, 98, 108, 111, 99, 107, 73, 100, 120, 58, 32, 40, 37, 100, 32, 37, 100, 32, 37, 100, 41, 32, 98, 108, 111, 99, 107, 68, 105, 109, 58, 32, 40, 37, 100, 32, 37, 100, 32, 37, 100, 41, 32, 32, 103, 114, 105, 100, 68, 105, 109, 58, 32, 40, 37, 100, 32, 37, 100, 32, 37, 100, 41, 10};

.visible .entry _Z10checkIndexv()
{
	.local .align 16 .b8 	__local_depot0[48];
	.reg .b64 	%SP;
	.reg .b64 	%SPL;
	.reg .b32 	%r<15>;
	.reg .b64 	%rd<5>;

	mov.u64 	%SPL, __local_depot0;
	cvta.local.u64 	%SP, %SPL;
	add.u64 	%rd1, %SP, 0;
	add.u64 	%rd2, %SPL, 0;
	mov.u32 	%r1, %tid.x;
	mov.u32 	%r2, %tid.y;
	mov.u32 	%r3, %tid.z;
	mov.u32 	%r4, %ctaid.x;
	mov.u32 	%r5, %ctaid.y;
	mov.u32 	%r6, %ctaid.z;
	mov.u32 	%r7, %ntid.x;
	mov.u32 	%r8, %ntid.y;
	mov.u32 	%r9, %ntid.z;
	mov.u32 	%r10, %nctaid.x;
	mov.u32 	%r11, %nctaid.y;
	mov.u32 	%r12, %nctaid.z;
	st.local.v4.u32 	[%rd2], {%r1, %r2, %r3, %r4};
	st.local.v4.u32 	[%rd2+16], {%r5, %r6, %r7, %r8};
	st.local.v4.u32 	[%rd2+32], {%r9, %r10, %r11, %r12};
	mov.u64 	%rd3, $str;
	cvta.global.u64 	%rd4, %rd3;
	{ // callseq 0, 0
	.param .b64 param0;
	st.param.b64 	[param0], %rd4;
	.param .b64 param1;
	st.param.b64 	[param1], %rd1;
	.param .b32 retval0;
	call.uni (retval0), 
	vprintf, 
	(
	param0, 
	param1
	);
	ld.param.b32 	%r13, [retval0];
	} // callseq 0
	ret;

}


// ===== COMPILED SASS (sm_100) =====

	.target	sm_100

	.elftype	@"ET_EXEC"


//--------------------- .note.nv.tkinfo           --------------------------
	.section	.note.nv.tkinfo,"",@"SHT_NOTE"
	.sectionflags	@"SHF_NOTE_NV_TKINFO"
	.tkinfo
        /*0018*/ 	.word	0x00000002
        /*0030*/ 	.string	""
        /*0030*/ 	.string	"ptxas"
        /*0030*/ 	.string	"Cuda compilation tools, release 13.0, V13.0.88"
        /*0030*/ 	.string	"Build cuda_13.0.r13.0/compiler.36424714_0"
        /*0030*/ 	.string	"-arch sm_100 -m 64 "



//--------------------- .note.nv.cuinfo           --------------------------
	.section	.note.nv.cuinfo,"",@"SHT_NOTE"
	.sectionflags	@"SHF_NOTE_NV_CUINFO"
        /*0018*/ 	.short	0x0002
        /*001a*/ 	.short	0x0064
        /*001c*/ 	.short	0x0082
	.zero		2


//--------------------- .nv.info                  --------------------------
	.section	.nv.info,"",@"SHT_CUDA_INFO"
	.align	4


	//----- nvinfo : EIATTR_REGCOUNT
	.align		4
        /*0000*/ 	.byte	0x04, 0x2f
        /*0002*/ 	.short	(.L_2 - .L_1)
	.align		4
.L_1:
        /*0004*/ 	.word	index@(_Z10checkIndexv)
        /*0008*/ 	.word	0x00000018


	//----- nvinfo : EIATTR_FRAME_SIZE
	.align		4
.L_2:
        /*000c*/ 	.byte	0x04, 0x11
        /*000e*/ 	.short	(.L_4 - .L_3)
	.align		4
.L_3:
        /*0010*/ 	.word	index@(_Z10checkIndexv)
        /*0014*/ 	.word	0x00000030


	//----- nvinfo : EIATTR_MIN_STACK_SIZE
	.align		4
.L_4:
        /*0018*/ 	.byte	0x04, 0x12
        /*001a*/ 	.short	(.L_6 - .L_5)
	.align		4
.L_5:
        /*001c*/ 	.word	index@(_Z10checkIndexv)
        /*0020*/ 	.word	0x00000030
.L_6:


//--------------------- .nv.compat                --------------------------
	.section	.nv.compat,"",@"SHT_CUDA_COMPAT_INFO"
	.align	4
        /*0000*/ 	.byte	0x02, 0x09, 0x00, 0x00, 0x02, 0x02, 0x01, 0x00, 0x02, 0x05, 0x05, 0x00, 0x03, 0x07, 0x01, 0x01
        /*0010*/ 	.byte	0x02, 0x03, 0x00, 0x00, 0x02, 0x06, 0x01, 0x00, 0x04, 0x0b, 0x08, 0x00, 0x09, 0x00, 0x00, 0x00
        /*0020*/ 	.byte	0x00, 0x00, 0x00, 0x00


//--------------------- .nv.info._Z10checkIndexv  --------------------------
	.section	.nv.info._Z10checkIndexv,"",@"SHT_CUDA_INFO"
	.sectionflags	@""
	.align	4


	//----- nvinfo : EIATTR_CUDA_API_VERSION
	.align		4
        /*0000*/ 	.byte	0x04, 0x37
        /*0002*/ 	.short	(.L_8 - .L_7)
.L_7:
        /*0004*/ 	.word	0x00000082


	//----- nvinfo : EIATTR_SPARSE_MMA_MASK
	.align		4
.L_8:
        /*0008*/ 	.byte	0x03, 0x50
        /*000a*/ 	.short	0x0000


	//----- nvinfo : EIATTR_MAXREG_COUNT
	.align		4
        /*000c*/ 	.byte	0x03, 0x1b
        /*000e*/ 	.short	0x00ff


	//----- nvinfo : EIATTR_EXTERNS
	.align		4
        /*0010*/ 	.byte	0x04, 0x0f
        /*0012*/ 	.short	(.L_10 - .L_9)


	//   ....[0]....
	.align		4
.L_9:
        /*0014*/ 	.word	index@(vprintf)


	//----- nvinfo : EIATTR_MERCURY_ISA_VERSION
	.align		4
.L_10:
        /*0018*/ 	.byte	0x03, 0x5f
        /*001a*/ 	.short	0x0101


	//----- nvinfo : EIATTR_VRC_CTA_INIT_COUNT
	.align		4
        /*001c*/ 	.byte	0x02, 0x4a
	.zero		1
	.zero		1


	//----- nvinfo : EIATTR_SYSCALL_OFFSETS
	.align		4
        /*0020*/ 	.byte	0x04, 0x46
        /*0022*/ 	.short	(.L_12 - .L_11)


	//   ....[0]....
.L_11:
        /*0024*/ 	.word	0x000001b0


	//----- nvinfo : EIATTR_EXIT_INSTR_OFFSETS
	.align		4
.L_12:
        /*0028*/ 	.byte	0x04, 0x1c
        /*002a*/ 	.short	(.L_14 - .L_13)


	//   ....[0]....
.L_13:
        /*002c*/ 	.word	0x000001c0


	//----- nvinfo : EIATTR_SW_WAR
	.align		4
.L_14:
        /*0030*/ 	.byte	0x04, 0x36
        /*0032*/ 	.short	(.L_16 - .L_15)
.L_15:
        /*0034*/ 	.word	0x00000008
.L_16:


//--------------------- .nv.callgraph             --------------------------
	.section	.nv.callgraph,"",@"SHT_CUDA_CALLGRAPH"
	.align	4
	.sectionentsize	8
	.align		4
        /*0000*/ 	.word	0x00000000
	.align		4
        /*0004*/ 	.word	0xffffffff
	.align		4
        /*0008*/ 	.word	index@(_Z10checkIndexv)
	.align		4
        /*000c*/ 	.word	index@(vprintf)
	.align		4
        /*0010*/ 	.word	0x00000000
	.align		4
        /*0014*/ 	.word	0xfffffffe
	.align		4
        /*0018*/ 	.word	0x00000000
	.align		4
        /*001c*/ 	.word	0xfffffffd
	.align		4
        /*0020*/ 	.word	0x00000000
	.align		4
        /*0024*/ 	.word	0xfffffffc


//--------------------- .nv.constant4             --------------------------
	.section	.nv.constant4,"a",@progbits
	.align	8
	.align		8
.nv.constant4:
        /*0000*/ 	.dword	vprintf
	.align		8
        /*0008*/ 	.dword	$str


//--------------------- .text._Z10checkIndexv     --------------------------
	.section	.text._Z10checkIndexv,"ax",@progbits
	.align	128
        .global         _Z10checkIndexv
        .type           _Z10checkIndexv,@function
        .size           _Z10checkIndexv,(.L_x_2 - _Z10checkIndexv)
        .other          _Z10checkIndexv,@"STO_CUDA_ENTRY STV_DEFAULT"
_Z10checkIndexv:
.text._Z10checkIndexv:
[----:B------:R-:W0:Y:S01]  /*0000*/  LDC R1, c[0x0][0x37c] ;  /* 0x0000df00ff017b82 */ /* 0x000e220000000800 */
[----:B------:R-:W1:Y:S01]  /*0010*/  S2R R8, SR_TID.X ;  /* 0x0000000000087919 */ /* 0x000e620000002100 */
[----:B------:R-:W2:Y:S06]  /*0020*/  LDCU UR5, c[0x0][0x2fc] ;  /* 0x00005f80ff0577ac */ /* 0x000eac0008000800 */
[----:B------:R-:W3:Y:S01]  /*0030*/  LDC R14, c[0x0][0x360] ;  /* 0x0000d800ff0e7b82 */ /* 0x000ee20000000800 */
[----:B0-----:R-:W-:Y:S01]  /*0040*/  VIADD R1, R1, 0xffffffd0 ;  /* 0xffffffd001017836 */ /* 0x001fe20000000000 */
[----:B------:R-:W1:Y:S01]  /*0050*/  S2R R9, SR_TID.Y ;  /* 0x0000000000097919 */ /* 0x000e620000002200 */
[----:B------:R-:W-:Y:S01]  /*0060*/  MOV R0, 0x0 ;  /* 0x0000000000007802 */ /* 0x000fe20000000f00 */
[----:B------:R-:W0:Y:S01]  /*0070*/  LDCU UR4, c[0x0][0x2f8] ;  /* 0x00005f00ff0477ac */ /* 0x000e220008000800 */
[----:B------:R-:W1:Y:S03]  /*0080*/  S2R R10, SR_TID.Z ;  /* 0x00000000000a7919 */ /* 0x000e660000002300 */
[----:B------:R-:W3:Y:S01]  /*0090*/  LDC R15, c[0x0][0x364] ;  /* 0x0000d900ff0f7b82 */ /* 0x000ee20000000800 */
[----:B------:R-:W4:Y:S01]  /*00a0*/  LDCU.64 UR6, c[0x4][0x8] ;  /* 0x01000100ff0677ac */ /* 0x000f220008000a00 */
[----:B------:R-:W1:Y:S01]  /*00b0*/  S2R R11, SR_CTAID.X ;  /* 0x00000000000b7919 */ /* 0x000e620000002500 */
[----:B------:R-:W3:Y:S05]  /*00c0*/  S2R R12, SR_CTAID.Y ;  /* 0x00000000000c7919 */ /* 0x000eea0000002600 */
[----:B------:R-:W5:Y:S01]  /*00d0*/  LDC R16, c[0x0][0x368] ;  /* 0x0000da00ff107b82 */ /* 0x000f620000000800 */
[----:B------:R-:W3:Y:S01]  /*00e0*/  S2R R13, SR_CTAID.Z ;  /* 0x00000000000d7919 */ /* 0x000ee20000002700 */
[----:B0-----:R-:W-:-:S06]  /*00f0*/  IADD3 R6, P0, PT, R1, UR4, RZ ;  /* 0x0000000401067c10 */ /* 0x001fcc000ff1e0ff */
[----:B------:R-:W5:Y:S01]  /*0100*/  LDC R17, c[0x0][0x370] ;  /* 0x0000dc00ff117b82 */ /* 0x000f620000000800 */
[----:B----4-:R-:W-:Y:S01]  /*0110*/  IMAD.U32 R4, RZ, RZ, UR6 ;  /* 0x00000006ff047e24 */ /* 0x010fe2000f8e00ff */
[----:B------:R-:W-:Y:S01]  /*0120*/  MOV R5, UR7 ;  /* 0x0000000700057c02 */ /* 0x000fe20008000f00 */
[----:B--2---:R-:W-:-:S05]  /*0130*/  IMAD.X R7, RZ, RZ, UR5, P0 ;  /* 0x00000005ff077e24 */ /* 0x004fca00080e06ff */
[----:B------:R-:W5:Y:S08]  /*0140*/  LDC R18, c[0x0][0x374] ;  /* 0x0000dd00ff127b82 */ /* 0x000f700000000800 */
[----:B------:R-:W5:Y:S01]  /*0150*/  LDC R19, c[0x0][0x378] ;  /* 0x0000de00ff137b82 */ /* 0x000f620000000800 */
[----:B-1----:R0:W-:Y:S07]  /*0160*/  STL.128 [R1], R8 ;  /* 0x0000000801007387 */ /* 0x0021ee0000100c00 */
[----:B------:R0:W1:Y:S01]  /*0170*/  LDC.64 R2, c[0x4][R0] ;  /* 0x0100000000027b82 */ /* 0x0000620000000a00 */
[----:B---3--:R0:W-:Y:S04]  /*0180*/  STL.128 [R1+0x10], R12 ;  /* 0x0000100c01007387 */ /* 0x0081e80000100c00 */
[----:B-----5:R0:W-:Y:S02]  /*0190*/  STL.128 [R1+0x20], R16 ;  /* 0x0000201001007387 */ /* 0x0201e40000100c00 */
[----:B------:R-:W-:-:S07]  /*01a0*/  LEPC R20, `(.L_x_0) ;  /* 0x000000001014794e */ /* 0x000fce0000000000 */
[----:B01----:R-:W-:Y:S05]  /*01b0*/  CALL.ABS.NOINC R2 ;  /* 0x0000000002007343 */ /* 0x003fea0003c00000 */
.L_x_0:
[----:B------:R-:W-:Y:S05]  /*01c0*/  EXIT ;  /* 0x000000000000794d */ /* 0x000fea0003800000 */
.L_x_1:
[----:B------:R-:W-:-:S00]  /*01d0*/  BRA `(.L_x_1) ;  /* 0xfffffffc00fc7947 */ /* 0x000fc0000383ffff */
[----:B------:R-:W-:-:S00]  /*01e0*/  NOP ;  /* 0x0000000000007918 */ /* 0x000fc00000000000 */
        /* <DEDUP_REMOVED lines=9> */
.L_x_2:


//--------------------- .nv.global.init           --------------------------
	.section	.nv.global.init,"aw",@progbits
.nv.global.init:
	.type		$str,@object
	.size		$str,(.L_0 - $str)
$str:
        /*0000*/ 	.byte	0x74, 0x68, 0x72, 0x65, 0x61, 0x64, 0x49, 0x64, 0x78, 0x3a, 0x20, 0x28, 0x25, 0x64, 0x20, 0x25
        /*0010*/ 	.byte	0x64, 0x20, 0x25, 0x64, 0x29, 0x20, 0x62, 0x6c, 0x6f, 0x63, 0x6b, 0x49, 0x64, 0x78, 0x3a, 0x20
        /*0020*/ 	.byte	0x28, 0x25, 0x64, 0x20, 0x25, 0x64, 0x20, 0x25, 0x64, 0x29, 0x20, 0x62, 0x6c, 0x6f, 0x63, 0x6b
        /*0030*/ 	.byte	0x44, 0x69, 0x6d, 0x3a, 0x20, 0x28, 0x25, 0x64, 0x20, 0x25, 0x64, 0x20, 0x25, 0x64, 0x29, 0x20
        /*0040*/ 	.byte	0x20, 0x67, 0x72, 0x69, 0x64, 0x44, 0x69, 0x6d, 0x3a, 0x20, 0x28, 0x25, 0x64, 0x20, 0x25, 0x64
        /*0050*/ 	.byte	0x20, 0x25, 0x64, 0x29, 0x0a, 0x00
.L_0:


//--------------------- .nv.shared.reserved.0     --------------------------
	.section	.nv.shared.reserved.0,"aw",@nobits
	.weak		__nv_reservedSMEM_offset_0_alias
	.size		__nv_reservedSMEM_offset_0_alias, 0, 64
	.other		__nv_reservedSMEM_offset_0_alias,@"STO_CUDA_RESERVED_SHARED STV_DEFAULT"
__nv_reservedSMEM_offset_0_alias:
	.zero		0
	.zero		64


//--------------------- .nv.constant0._Z10checkIndexv --------------------------
	.section	.nv.constant0._Z10checkIndexv,"a",@progbits
	.sectionflags	@""
	.align	4
.nv.constant0._Z10checkIndexv:
	.zero		896


//--------------------- SYMBOLS --------------------------

	.type		.nv.reservedSmem.offset0,@object
	.size		.nv.reservedSmem.offset0,0x4
	.type		vprintf,@function
